//
// Generated by NVIDIA NVVM Compiler
//
// Compiler Build ID: CL-36424714
// Cuda compilation tools, release 13.0, V13.0.88
// Based on NVVM 20.0.0
//

.version 9.0
.target sm_100
.address_size 64

	// .globl	_Z4testPfP13__nv_bfloat16S1_S_

.visible .entry _Z4testPfP13__nv_bfloat16S1_S_(
	.param .u64 .ptr .align 1 _Z4testPfP13__nv_bfloat16S1_S__param_0,
	.param .u64 .ptr .align 1 _Z4testPfP13__nv_bfloat16S1_S__param_1,
	.param .u64 .ptr .align 1 _Z4testPfP13__nv_bfloat16S1_S__param_2,
	.param .u64 .ptr .align 1 _Z4testPfP13__nv_bfloat16S1_S__param_3
)
{
	.reg .b64 	%rd<5>;

	ld.param.u64 	%rd2, [_Z4testPfP13__nv_bfloat16S1_S__param_1];
	ld.param.u64 	%rd3, [_Z4testPfP13__nv_bfloat16S1_S__param_2];
	ld.param.u64 	%rd4, [_Z4testPfP13__nv_bfloat16S1_S__param_3];
	// begin inline asm
	ld.param.u64 	%rd1, [_Z4testPfP13__nv_bfloat16S1_S__param_0];
	.reg .b32 a<4>, b<4>, c<8>,d<8>;
	wmma.load.a.sync.aligned.m16n16k16.global.row.bf16 {a0, a1, a2, a3}, [%rd2];
	wmma.load.b.sync.aligned.m16n16k16.global.col.bf16 {b0, b1, b2, b3}, [%rd3];
	wmma.load.c.sync.aligned.m16n16k16.global.row.f32 {c0, c1, c2, c3, c4, c5, c6, c7}, [%rd4];
	wmma.mma.sync.aligned.m16n16k16.row.col.f32.bf16.bf16.f32 {d0,d1,d2,d3,d4,d5,d6,d7},  {a0, a1, a2, a3}, {b0, b1, b2, b3}, {c0, c1, c2, c3, c4, c5, c6, c7};
	wmma.store.d.sync.aligned.m16n16k16.global.row.f32 [%rd1], {d0,d1,d2,d3,d4,d5,d6,d7};
	// end inline asm
	ret;

}


// ===== COMPILED SASS (sm_100) =====

	.target	sm_100

	.elftype	@"ET_EXEC"


//--------------------- .note.nv.tkinfo           --------------------------
	.section	.note.nv.tkinfo,"",@"SHT_NOTE"
	.sectionflags	@"SHF_NOTE_NV_TKINFO"
	.tkinfo
        /*0018*/ 	.word	0x00000002
        /*0030*/ 	.string	""
        /*0030*/ 	.string	"ptxas"
        /*0030*/ 	.string	"Cuda compilation tools, release 13.0, V13.0.88"
        /*0030*/ 	.string	"Build cuda_13.0.r13.0/compiler.36424714_0"
        /*0030*/ 	.string	"-arch sm_100 -m 64 "



//--------------------- .note.nv.cuinfo           --------------------------
	.section	.note.nv.cuinfo,"",@"SHT_NOTE"
	.sectionflags	@"SHF_NOTE_NV_CUINFO"
        /*0018*/ 	.short	0x0002
        /*001a*/ 	.short	0x0064
        /*001c*/ 	.short	0x0082
	.zero		2


//--------------------- .nv.info                  --------------------------
	.section	.nv.info,"",@"SHT_CUDA_INFO"
	.align	4


	//----- nvinfo : EIATTR_REGCOUNT
	.align		4
        /*0000*/ 	.byte	0x04, 0x2f
        /*0002*/ 	.short	(.L_1 - .L_0)
	.align		4
.L_0:
        /*0004*/ 	.word	index@(_Z4testPfP13__nv_bfloat16S1_S_)
        /*0008*/ 	.word	0x0000001c


	//----- nvinfo : EIATTR_FRAME_SIZE
	.align		4
.L_1:
        /*000c*/ 	.byte	0x04, 0x11
        /*000e*/ 	.short	(.L_3 - .L_2)
	.align		4
.L_2:
        /*0010*/ 	.word	index@(_Z4testPfP13__nv_bfloat16S1_S_)
        /*0014*/ 	.word	0x00000000


	//----- nvinfo : EIATTR_MIN_STACK_SIZE
	.align		4
.L_3:
        /*0018*/ 	.byte	0x04, 0x12
        /*001a*/ 	.short	(.L_5 - .L_4)
	.align		4
.L_4:
        /*001c*/ 	.word	index@(_Z4testPfP13__nv_bfloat16S1_S_)
        /*0020*/ 	.word	0x00000000
.L_5:


//--------------------- .nv.compat                --------------------------
	.section	.nv.compat,"",@"SHT_CUDA_COMPAT_INFO"
	.align	4
        /*0000*/ 	.byte	0x02, 0x09, 0x00, 0x00, 0x02, 0x02, 0x01, 0x00, 0x02, 0x05, 0x05, 0x00, 0x03, 0x07, 0x01, 0x01
        /*0010*/ 	.byte	0x02, 0x03, 0x00, 0x00, 0x02, 0x06, 0x01, 0x00, 0x04, 0x0b, 0x08, 0x00, 0x09, 0x00, 0x00, 0x00
        /*0020*/ 	.byte	0x00, 0x00, 0x00, 0x00


//--------------------- .nv.info._Z4testPfP13__nv_bfloat16S1_S_ --------------------------
	.section	.nv.info._Z4testPfP13__nv_bfloat16S1_S_,"",@"SHT_CUDA_INFO"
	.sectionflags	@""
	.align	4


	//----- nvinfo : EIATTR_CUDA_API_VERSION
	.align		4
        /*0000*/ 	.byte	0x04, 0x37
        /*0002*/ 	.short	(.L_7 - .L_6)
.L_6:
        /*0004*/ 	.word	0x00000082


	//----- nvinfo : EIATTR_KPARAM_INFO
	.align		4
.L_7:
        /*0008*/ 	.byte	0x04, 0x17
        /*000a*/ 	.short	(.L_9 - .L_8)
.L_8:
        /*000c*/ 	.word	0x00000000
        /*0010*/ 	.short	0x0003
        /*0012*/ 	.short	0x0018
        /*0014*/ 	.byte	0x00, 0xf5, 0x21, 0x00


	//----- nvinfo : EIATTR_KPARAM_INFO
	.align		4
.L_9:
        /*0018*/ 	.byte	0x04, 0x17
        /*001a*/ 	.short	(.L_11 - .L_10)
.L_10:
        /*001c*/ 	.word	0x00000000
        /*0020*/ 	.short	0x0002
        /*0022*/ 	.short	0x0010
        /*0024*/ 	.byte	0x00, 0xf5, 0x21, 0x00


	//----- nvinfo : EIATTR_KPARAM_INFO
	.align		4
.L_11:
        /*0028*/ 	.byte	0x04, 0x17
        /*002a*/ 	.short	(.L_13 - .L_12)
.L_12:
        /*002c*/ 	.word	0x00000000
        /*0030*/ 	.short	0x0001
        /*0032*/ 	.short	0x0008
        /*0034*/ 	.byte	0x00, 0xf5, 0x21, 0x00


	//----- nvinfo : EIATTR_KPARAM_INFO
	.align		4
.L_13:
        /*0038*/ 	.byte	0x04, 0x17
        /*003a*/ 	.short	(.L_15 - .L_14)
.L_14:
        /*003c*/ 	.word	0x00000000
        /*0040*/ 	.short	0x0000
        /*0042*/ 	.short	0x0000
        /*0044*/ 	.byte	0x00, 0xf5, 0x21, 0x00


	//----- nvinfo : EIATTR_SPARSE_MMA_MASK
	.align		4
.L_15:
        /*0048*/ 	.byte	0x03, 0x50
        /*004a*/ 	.short	0x0000


	//----- nvinfo : EIATTR_WMMA_USED
	.align		4
        /*004c*/ 	.byte	0x01, 0x2b
	.zero		2


	//----- nvinfo : EIATTR_MAXREG_COUNT
	.align		4
        /*0050*/ 	.byte	0x03, 0x1b
        /*0052*/ 	.short	0x00ff


	//----- nvinfo : EIATTR_MERCURY_ISA_VERSION
	.align		4
        /*0054*/ 	.byte	0x03, 0x5f
        /*0056*/ 	.short	0x0101


	//----- nvinfo : EIATTR_VRC_CTA_INIT_COUNT
	.align		4
        /*0058*/ 	.byte	0x02, 0x4a
	.zero		1
	.zero		1


	//----- nvinfo : EIATTR_EXIT_INSTR_OFFSETS
	.align		4
        /*005c*/ 	.byte	0x04, 0x1c
        /*005e*/ 	.short	(.L_17 - .L_16)


	//   ....[0]....
.L_16:
        /*0060*/ 	.word	0x00000230


	//----- nvinfo : EIATTR_CBANK_PARAM_SIZE
	.align		4
.L_17:
        /*0064*/ 	.byte	0x03, 0x19
        /*0066*/ 	.short	0x0020


	//----- nvinfo : EIATTR_PARAM_CBANK
	.align		4
        /*0068*/ 	.byte	0x04, 0x0a
        /*006a*/ 	.short	(.L_19 - .L_18)
	.align		4
.L_18:
        /*006c*/ 	.word	index@(.nv.constant0._Z4testPfP13__nv_bfloat16S1_S_)
        /*0070*/ 	.short	0x0380
        /*0072*/ 	.short	0x0020


	//----- nvinfo : EIATTR_SW_WAR
	.align		4
.L_19:
        /*0074*/ 	.byte	0x04, 0x36
        /*0076*/ 	.short	(.L_21 - .L_20)
.L_20:
        /*0078*/ 	.word	0x00000008
.L_21:


//--------------------- .nv.callgraph             --------------------------
	.section	.nv.callgraph,"",@"SHT_CUDA_CALLGRAPH"
	.align	4
	.sectionentsize	8
	.align		4
        /*0000*/ 	.word	0x00000000
	.align		4
        /*0004*/ 	.word	0xffffffff
	.align		4
        /*0008*/ 	.word	0x00000000
	.align		4
        /*000c*/ 	.word	0xfffffffe
	.align		4
        /*0010*/ 	.word	0x00000000
	.align		4
        /*0014*/ 	.word	0xfffffffd
	.align		4
        /*0018*/ 	.word	0x00000000
	.align		4
        /*001c*/ 	.word	0xfffffffc


//--------------------- .text._Z4testPfP13__nv_bfloat16S1_S_ --------------------------
	.section	.text._Z4testPfP13__nv_bfloat16S1_S_,"ax",@progbits
	.align	128
        .global         _Z4testPfP13__nv_bfloat16S1_S_
        .type           _Z4testPfP13__nv_bfloat16S1_S_,@function
        .size           _Z4testPfP13__nv_bfloat16S1_S_,(.L_x_1 - _Z4testPfP13__nv_bfloat16S1_S_)
        .other          _Z4testPfP13__nv_bfloat16S1_S_,@"STO_CUDA_ENTRY STV_DEFAULT"
_Z4testPfP13__nv_bfloat16S1_S_:
.text._Z4testPfP13__nv_bfloat16S1_S_:
[----:B------:R-:W-:Y:S01]  /*0000*/  LDC R1, c[0x0][0x37c] ;  /* 0x0000df00ff017b82 */ /* 0x000fe20000000800 */
[----:B------:R-:W0:Y:S01]  /*0010*/  S2R R5, SR_LANEID ;  /* 0x0000000000057919 */ /* 0x000e220000000000 */
[----:B------:R-:W1:Y:S01]  /*0020*/  LDCU.128 UR8, c[0x0][0x390] ;  /* 0x00007200ff0877ac */ /* 0x000e620008000c00 */
[----:B------:R-:W-:Y:S01]  /*0030*/  IMAD.MOV.U32 R3, RZ, RZ, RZ ;  /* 0x000000ffff037224 */ /* 0x000fe200078e00ff */
[----:B------:R-:W2:Y:S01]  /*0040*/  LDCU.128 UR12, c[0x0][0x380] ;  /* 0x00007000ff0c77ac */ /* 0x000ea20008000c00 */
[----:B------:R-:W3:Y:S01]  /*0050*/  LDCU.64 UR4, c[0x0][0x358] ;  /* 0x00006b00ff0477ac */ /* 0x000ee20008000a00 */
[----:B0-----:R-:W-:Y:S02]  /*0060*/  LOP3.LUT R2, R5, 0x3, RZ, 0xc0, !PT ;  /* 0x0000000305027812 */ /* 0x001fe400078ec0ff */
[----:B------:R-:W-:-:S05]  /*0070*/  SHF.R.U32.HI R5, RZ, 0x2, R5 ;  /* 0x00000002ff057819 */ /* 0x000fca0000011605 */
[----:B------:R-:W-:-:S03]  /*0080*/  IMAD.WIDE.U32 R2, R5, 0x8, R2 ;  /* 0x0000000805027825 */ /* 0x000fc600078e0002 */
[C---:B-1----:R-:W-:Y:S02]  /*0090*/  LEA R18, P1, R2.reuse, UR8, 0x2 ;  /* 0x0000000802127c11 */ /* 0x042fe4000f8210ff */
[C---:B--2---:R-:W-:Y:S02]  /*00a0*/  LEA R16, P0, R2.reuse, UR14, 0x2 ;  /* 0x0000000e02107c11 */ /* 0x044fe4000f8010ff */
[C---:B------:R-:W-:Y:S02]  /*00b0*/  LEA R20, P2, R2.reuse, UR10, 0x3 ;  /* 0x0000000a02147c11 */ /* 0x040fe4000f8418ff */
[C-C-:B------:R-:W-:Y:S02]  /*00c0*/  LEA.HI.X R19, R2.reuse, UR9, R3.reuse, 0x2, P1 ;  /* 0x0000000902137c11 */ /* 0x140fe400088f1403 */
[C-C-:B------:R-:W-:Y:S02]  /*00d0*/  LEA.HI.X R21, R2.reuse, UR11, R3.reuse, 0x3, P2 ;  /* 0x0000000b02157c11 */ /* 0x140fe400090f1c03 */
[C---:B------:R-:W-:Y:S01]  /*00e0*/  LEA.HI.X R17, R2.reuse, UR15, R3, 0x2, P0 ;  /* 0x0000000f02117c11 */ /* 0x040fe200080f1403 */
[----:B---3--:R-:W2:Y:S04]  /*00f0*/  LDG.E R22, desc[UR4][R18.64] ;  /* 0x0000000412167981 */ /* 0x008ea8000c1e1900 */
[----:B------:R-:W2:Y:S04]  /*0100*/  LDG.E R23, desc[UR4][R18.64+0x10] ;  /* 0x0000100412177981 */ /* 0x000ea8000c1e1900 */
[----:B------:R-:W3:Y:S04]  /*0110*/  LDG.E R24, desc[UR4][R18.64+0x100] ;  /* 0x0001000412187981 */ /* 0x000ee8000c1e1900 */
[----:B------:R-:W3:Y:S04]  /*0120*/  LDG.E R25, desc[UR4][R18.64+0x110] ;  /* 0x0001100412197981 */ /* 0x000ee8000c1e1900 */
[----:B------:R-:W2:Y:S04]  /*0130*/  LDG.E R4, desc[UR4][R16.64] ;  /* 0x0000000410047981 */ /* 0x000ea8000c1e1900 */
[----:B------:R-:W2:Y:S04]  /*0140*/  LDG.E R5, desc[UR4][R16.64+0x100] ;  /* 0x0001000410057981 */ /* 0x000ea8000c1e1900 */
[----:B------:R-:W2:Y:S04]  /*0150*/  LDG.E R6, desc[UR4][R16.64+0x10] ;  /* 0x0000100410067981 */ /* 0x000ea8000c1e1900 */
[----:B------:R-:W2:Y:S04]  /*0160*/  LDG.E R7, desc[UR4][R16.64+0x110] ;  /* 0x0001100410077981 */ /* 0x000ea8000c1e1900 */
[----:B------:R-:W2:Y:S04]  /*0170*/  LDG.E.64 R12, desc[UR4][R20.64] ;  /* 0x00000004140c7981 */ /* 0x000ea8000c1e1b00 */
[----:B------:R-:W2:Y:S04]  /*0180*/  LDG.E.64 R14, desc[UR4][R20.64+0x200] ;  /* 0x00020004140e7981 */ /* 0x000ea8000c1e1b00 */
[----:B------:R-:W3:Y:S04]  /*0190*/  LDG.E.64 R8, desc[UR4][R20.64+0x20] ;  /* 0x0000200414087981 */ /* 0x000ee8000c1e1b00 */
[----:B------:R-:W3:Y:S01]  /*01a0*/  LDG.E.64 R10, desc[UR4][R20.64+0x220] ;  /* 0x00022004140a7981 */ /* 0x000ee2000c1e1b00 */
[C---:B--2---:R-:W-:Y:S08]  /*01b0*/  HMMA.16816.F32.BF16 R12, R4.reuse, R22, R12 ;  /* 0x00000016040c723c */ /* 0x044ff0000004180c */
[----:B---3--:R-:W-:Y:S01]  /*01c0*/  HMMA.16816.F32.BF16 R8, R4, R24, R8 ;  /* 0x000000180408723c */ /* 0x008fe20000041808 */
[----:B------:R-:W-:-:S04]  /*01d0*/  LEA R4, P0, R2, UR12, 0x3 ;  /* 0x0000000c02047c11 */ /* 0x000fc8000f8018ff */
[----:B------:R-:W-:-:S06]  /*01e0*/  LEA.HI.X R5, R2, UR13, R3, 0x3, P0 ;  /* 0x0000000d02057c11 */ /* 0x000fcc00080f1c03 */
[----:B------:R-:W-:Y:S04]  /*01f0*/  STG.E.64 desc[UR4][R4.64], R12 ;  /* 0x0000000c04007986 */ /* 0x000fe8000c101b04 */
[----:B------:R-:W-:Y:S04]  /*0200*/  STG.E.64 desc[UR4][R4.64+0x200], R14 ;  /* 0x0002000e04007986 */ /* 0x000fe8000c101b04 */
[----:B------:R-:W-:Y:S04]  /*0210*/  STG.E.64 desc[UR4][R4.64+0x20], R8 ;  /* 0x0000200804007986 */ /* 0x000fe8000c101b04 */
[----:B------:R-:W-:Y:S01]  /*0220*/  STG.E.64 desc[UR4][R4.64+0x220], R10 ;  /* 0x0002200a04007986 */ /* 0x000fe2000c101b04 */
[----:B------:R-:W-:Y:S05]  /*0230*/  EXIT ;  /* 0x000000000000794d */ /* 0x000fea0003800000 */
.L_x_0:
[----:B------:R-:W-:-:S00]  /*0240*/  BRA `(.L_x_0) ;  /* 0xfffffffc00fc7947 */ /* 0x000fc0000383ffff */
[----:B------:R-:W-:-:S00]  /*0250*/  NOP ;  /* 0x0000000000007918 */ /* 0x000fc00000000000 */
        /* <DEDUP_REMOVED lines=10> */
.L_x_1:


//--------------------- .nv.shared.reserved.0     --------------------------
	.section	.nv.shared.reserved.0,"aw",@nobits
	.weak		__nv_reservedSMEM_offset_0_alias
	.size		__nv_reservedSMEM_offset_0_alias, 0, 64
	.other		__nv_reservedSMEM_offset_0_alias,@"STO_CUDA_RESERVED_SHARED STV_DEFAULT"
__nv_reservedSMEM_offset_0_alias:
	.zero		0
	.zero		64


//--------------------- .nv.constant0._Z4testPfP13__nv_bfloat16S1_S_ --------------------------
	.section	.nv.constant0._Z4testPfP13__nv_bfloat16S1_S_,"a",@progbits
	.sectionflags	@""
	.align	4
.nv.constant0._Z4testPfP13__nv_bfloat16S1_S_:
	.zero		928


//--------------------- SYMBOLS --------------------------

	.type		.nv.reservedSmem.offset0,@object
	.size		.nv.reservedSmem.offset0,0x4
